	.headerflags	@"EF_CUDA_TEXMODE_UNIFIED EF_CUDA_64BIT_ADDRESS EF_CUDA_ACCELERATORS EF_CUDA_SM90 EF_CUDA_VIRTUAL_SM(EF_CUDA_SM90)"
	.elftype	@"ET_EXEC"


//--------------------- .nv.info                  --------------------------
	.section	.nv.info,"",@"SHT_CUDA_INFO"
	.align	4


	//----- nvinfo : EIATTR_REGCOUNT
	.align		4
        /*0000*/ 	.byte	0x04, 0x2f
        /*0002*/ 	.short	(.L_3 - .L_2)
	.align		4
.L_2:
        /*0004*/ 	.word	index@(triton_poi_fused_cat_relu_threshold_backward_1)
        /*0008*/ 	.word	0x00000020


	//----- nvinfo : EIATTR_MIN_STACK_SIZE
	.align		4
.L_3:
        /*000c*/ 	.byte	0x04, 0x12
        /*000e*/ 	.short	(.L_5 - .L_4)
	.align		4
.L_4:
        /*0010*/ 	.word	index@(triton_poi_fused_cat_relu_threshold_backward_1)
        /*0014*/ 	.word	0x00000000


	//----- nvinfo : EIATTR_FRAME_SIZE
	.align		4
.L_5:
        /*0018*/ 	.byte	0x04, 0x11
        /*001a*/ 	.short	(.L_7 - .L_6)
	.align		4
.L_6:
        /*001c*/ 	.word	index@(triton_poi_fused_cat_relu_threshold_backward_1)
        /*0020*/ 	.word	0x00000000


	//----- nvinfo : EIATTR_MIN_STACK_SIZE
	.align		4
.L_7:
        /*0024*/ 	.byte	0x04, 0x12
        /*0026*/ 	.short	(.L_9 - .L_8)
	.align		4
.L_8:
        /*0028*/ 	.word	index@(triton_poi_fused_cat_relu_threshold_backward_1)
        /*002c*/ 	.word	0x00000000
.L_9:


//--------------------- .nv.info.triton_poi_fused_cat_relu_threshold_backward_1 --------------------------
	.section	.nv.info.triton_poi_fused_cat_relu_threshold_backward_1,"",@"SHT_CUDA_INFO"
	.sectionflags	@""
	.align	4


	//----- nvinfo : EIATTR_CUDA_API_VERSION
	.align		4
        /*0000*/ 	.byte	0x04, 0x37
        /*0002*/ 	.short	(.L_11 - .L_10)
.L_10:
        /*0004*/ 	.word	0x0000007c


	//----- nvinfo : EIATTR_KPARAM_INFO
	.align		4
.L_11:
        /*0008*/ 	.byte	0x04, 0x17
        /*000a*/ 	.short	(.L_13 - .L_12)
.L_12:
        /*000c*/ 	.word	0x00000000
        /*0010*/ 	.short	0x0011
        /*0012*/ 	.short	0x0088
        /*0014*/ 	.byte	0x00, 0xf0, 0x11, 0x00


	//----- nvinfo : EIATTR_KPARAM_INFO
	.align		4
.L_13:
        /*0018*/ 	.byte	0x04, 0x17
        /*001a*/ 	.short	(.L_15 - .L_14)
.L_14:
        /*001c*/ 	.word	0x00000000
        /*0020*/ 	.short	0x0010
        /*0022*/ 	.short	0x0080
        /*0024*/ 	.byte	0x00, 0xf4, 0x21, 0x00


	//----- nvinfo : EIATTR_KPARAM_INFO
	.align		4
.L_15:
        /*0028*/ 	.byte	0x04, 0x17
        /*002a*/ 	.short	(.L_17 - .L_16)
.L_16:
        /*002c*/ 	.word	0x00000000
        /*0030*/ 	.short	0x000f
        /*0032*/ 	.short	0x0078
        /*0034*/ 	.byte	0x00, 0xf4, 0x21, 0x00


	//----- nvinfo : EIATTR_KPARAM_INFO
	.align		4
.L_17:
        /*0038*/ 	.byte	0x04, 0x17
        /*003a*/ 	.short	(.L_19 - .L_18)
.L_18:
        /*003c*/ 	.word	0x00000000
        /*0040*/ 	.short	0x000e
        /*0042*/ 	.short	0x0070
        /*0044*/ 	.byte	0x00, 0xf4, 0x21, 0x00


	//----- nvinfo : EIATTR_KPARAM_INFO
	.align		4
.L_19:
        /*0048*/ 	.byte	0x04, 0x17
        /*004a*/ 	.short	(.L_21 - .L_20)
.L_20:
        /*004c*/ 	.word	0x00000000
        /*0050*/ 	.short	0x000d
        /*0052*/ 	.short	0x0068
        /*0054*/ 	.byte	0x00, 0xf4, 0x21, 0x00


	//----- nvinfo : EIATTR_KPARAM_INFO
	.align		4
.L_21:
        /*0058*/ 	.byte	0x04, 0x17
        /*005a*/ 	.short	(.L_23 - .L_22)
.L_22:
        /*005c*/ 	.word	0x00000000
        /*0060*/ 	.short	0x000c
        /*0062*/ 	.short	0x0060
        /*0064*/ 	.byte	0x00, 0xf4, 0x21, 0x00


	//----- nvinfo : EIATTR_KPARAM_INFO
	.align		4
.L_23:
        /*0068*/ 	.byte	0x04, 0x17
        /*006a*/ 	.short	(.L_25 - .L_24)
.L_24:
        /*006c*/ 	.word	0x00000000
        /*0070*/ 	.short	0x000b
        /*0072*/ 	.short	0x0058
        /*0074*/ 	.byte	0x00, 0xf4, 0x21, 0x00


	//----- nvinfo : EIATTR_KPARAM_INFO
	.align		4
.L_25:
        /*0078*/ 	.byte	0x04, 0x17
        /*007a*/ 	.short	(.L_27 - .L_26)
.L_26:
        /*007c*/ 	.word	0x00000000
        /*0080*/ 	.short	0x000a
        /*0082*/ 	.short	0x0050
        /*0084*/ 	.byte	0x00, 0xf4, 0x21, 0x00


	//----- nvinfo : EIATTR_KPARAM_INFO
	.align		4
.L_27:
        /*0088*/ 	.byte	0x04, 0x17
        /*008a*/ 	.short	(.L_29 - .L_28)
.L_28:
        /*008c*/ 	.word	0x00000000
        /*0090*/ 	.short	0x0009
        /*0092*/ 	.short	0x0048
        /*0094*/ 	.byte	0x00, 0xf4, 0x21, 0x00


	//----- nvinfo : EIATTR_KPARAM_INFO
	.align		4
.L_29:
        /*0098*/ 	.byte	0x04, 0x17
        /*009a*/ 	.short	(.L_31 - .L_30)
.L_30:
        /*009c*/ 	.word	0x00000000
        /*00a0*/ 	.short	0x0008
        /*00a2*/ 	.short	0x0040
        /*00a4*/ 	.byte	0x00, 0xf4, 0x21, 0x00


	//----- nvinfo : EIATTR_KPARAM_INFO
	.align		4
.L_31:
        /*00a8*/ 	.byte	0x04, 0x17
        /*00aa*/ 	.short	(.L_33 - .L_32)
.L_32:
        /*00ac*/ 	.word	0x00000000
        /*00b0*/ 	.short	0x0007
        /*00b2*/ 	.short	0x0038
        /*00b4*/ 	.byte	0x00, 0xf4, 0x21, 0x00


	//----- nvinfo : EIATTR_KPARAM_INFO
	.align		4
.L_33:
        /*00b8*/ 	.byte	0x04, 0x17
        /*00ba*/ 	.short	(.L_35 - .L_34)
.L_34:
        /*00bc*/ 	.word	0x00000000
        /*00c0*/ 	.short	0x0006
        /*00c2*/ 	.short	0x0030
        /*00c4*/ 	.byte	0x00, 0xf4, 0x21, 0x00


	//----- nvinfo : EIATTR_KPARAM_INFO
	.align		4
.L_35:
        /*00c8*/ 	.byte	0x04, 0x17
        /*00ca*/ 	.short	(.L_37 - .L_36)
.L_36:
        /*00cc*/ 	.word	0x00000000
        /*00d0*/ 	.short	0x0005
        /*00d2*/ 	.short	0x0028
        /*00d4*/ 	.byte	0x00, 0xf4, 0x21, 0x00


	//----- nvinfo : EIATTR_KPARAM_INFO
	.align		4
.L_37:
        /*00d8*/ 	.byte	0x04, 0x17
        /*00da*/ 	.short	(.L_39 - .L_38)
.L_38:
        /*00dc*/ 	.word	0x00000000
        /*00e0*/ 	.short	0x0004
        /*00e2*/ 	.short	0x0020
        /*00e4*/ 	.byte	0x00, 0xf4, 0x21, 0x00


	//----- nvinfo : EIATTR_KPARAM_INFO
	.align		4
.L_39:
        /*00e8*/ 	.byte	0x04, 0x17
        /*00ea*/ 	.short	(.L_41 - .L_40)
.L_40:
        /*00ec*/ 	.word	0x00000000
        /*00f0*/ 	.short	0x0003
        /*00f2*/ 	.short	0x0018
        /*00f4*/ 	.byte	0x00, 0xf4, 0x21, 0x00


	//----- nvinfo : EIATTR_KPARAM_INFO
	.align		4
.L_41:
        /*00f8*/ 	.byte	0x04, 0x17
        /*00fa*/ 	.short	(.L_43 - .L_42)
.L_42:
        /*00fc*/ 	.word	0x00000000
        /*0100*/ 	.short	0x0002
        /*0102*/ 	.short	0x0010
        /*0104*/ 	.byte	0x00, 0xf4, 0x21, 0x00


	//----- nvinfo : EIATTR_KPARAM_INFO
	.align		4
.L_43:
        /*0108*/ 	.byte	0x04, 0x17
        /*010a*/ 	.short	(.L_45 - .L_44)
.L_44:
        /*010c*/ 	.word	0x00000000
        /*0110*/ 	.short	0x0001
        /*0112*/ 	.short	0x0008
        /*0114*/ 	.byte	0x00, 0xf4, 0x21, 0x00


	//----- nvinfo : EIATTR_KPARAM_INFO
	.align		4
.L_45:
        /*0118*/ 	.byte	0x04, 0x17
        /*011a*/ 	.short	(.L_47 - .L_46)
.L_46:
        /*011c*/ 	.word	0x00000000
        /*0120*/ 	.short	0x0000
        /*0122*/ 	.short	0x0000
        /*0124*/ 	.byte	0x00, 0xf4, 0x21, 0x00


	//----- nvinfo : EIATTR_SPARSE_MMA_MASK
	.align		4
.L_47:
        /*0128*/ 	.byte	0x03, 0x50
        /*012a*/ 	.short	0x0000


	//----- nvinfo : EIATTR_MAXREG_COUNT
	.align		4
        /*012c*/ 	.byte	0x03, 0x1b
        /*012e*/ 	.short	0x00ff


	//----- nvinfo : EIATTR_EXIT_INSTR_OFFSETS
	.align		4
        /*0130*/ 	.byte	0x04, 0x1c
        /*0132*/ 	.short	(.L_49 - .L_48)


	//   ....[0]....
.L_48:
        /*0134*/ 	.word	0x00000ed0


	//----- nvinfo : EIATTR_REQNTID
	.align		4
.L_49:
        /*0138*/ 	.byte	0x04, 0x10
        /*013a*/ 	.short	(.L_51 - .L_50)
.L_50:
        /*013c*/ 	.word	0x00000100
        /*0140*/ 	.word	0x00000001
        /*0144*/ 	.word	0x00000001


	//----- nvinfo : EIATTR_CBANK_PARAM_SIZE
	.align		4
.L_51:
        /*0148*/ 	.byte	0x03, 0x19
        /*014a*/ 	.short	0x008c


	//----- nvinfo : EIATTR_PARAM_CBANK
	.align		4
        /*014c*/ 	.byte	0x04, 0x0a
        /*014e*/ 	.short	(.L_53 - .L_52)
	.align		4
.L_52:
        /*0150*/ 	.word	index@(.nv.constant0.triton_poi_fused_cat_relu_threshold_backward_1)
        /*0154*/ 	.short	0x0210
        /*0156*/ 	.short	0x008c


	//----- nvinfo : EIATTR_SW_WAR
	.align		4
.L_53:
        /*0158*/ 	.byte	0x04, 0x36
        /*015a*/ 	.short	(.L_55 - .L_54)
.L_54:
        /*015c*/ 	.word	0x00000008
.L_55:


//--------------------- .nv.callgraph             --------------------------
	.section	.nv.callgraph,"",@"SHT_CUDA_CALLGRAPH"
	.align	4
	.sectionentsize	8
	.align		4
        /*0000*/ 	.word	0x00000000
	.align		4
        /*0004*/ 	.word	0xffffffff
	.align		4
        /*0008*/ 	.word	0x00000000
	.align		4
        /*000c*/ 	.word	0xfffffffe
	.align		4
        /*0010*/ 	.word	0x00000000
	.align		4
        /*0014*/ 	.word	0xfffffffd
	.align		4
        /*0018*/ 	.word	0x00000000
	.align		4
        /*001c*/ 	.word	0xfffffffc


//--------------------- .nv.constant4             --------------------------
	.section	.nv.constant4,"a",@progbits
	.align	8
	.align		8
.nv.constant4:
        /*0000*/ 	.dword	_$_str
	.align		8
        /*0008*/ 	.dword	_$_str_$_2


//--------------------- .text.triton_poi_fused_cat_relu_threshold_backward_1 --------------------------
	.section	.text.triton_poi_fused_cat_relu_threshold_backward_1,"ax",@progbits
	.align	128
        .global         triton_poi_fused_cat_relu_threshold_backward_1
        .type           triton_poi_fused_cat_relu_threshold_backward_1,@function
        .size           triton_poi_fused_cat_relu_threshold_backward_1,(.L_x_1 - triton_poi_fused_cat_relu_threshold_backward_1)
        .other          triton_poi_fused_cat_relu_threshold_backward_1,@"STO_CUDA_ENTRY STV_DEFAULT"
triton_poi_fused_cat_relu_threshold_backward_1:
.text.triton_poi_fused_cat_relu_threshold_backward_1:
[----:B------:R-:W-:Y:S01]  /*0000*/  LDC R1, c[0x0][0x28] ;  /* 0x00000a00ff017b82 */ /* 0x000fe20000000800 */
[----:B------:R-:W1:Y:S07]  /*0010*/  S2R R0, SR_TID.X ;  /* 0x0000000000007919 */ /* 0x000e6e0000002100 */
[----:B------:R-:W2:Y:S01]  /*0020*/  LDC.64 R4, c[0x0][0x228] ;  /* 0x00008a00ff047b82 */ /* 0x000ea20000000a00 */
[----:B------:R-:W-:Y:S01]  /*0030*/  CS2R R6, SRZ ;  /* 0x0000000000067805 */ /* 0x000fe2000001ff00 */
[----:B------:R-:W-:Y:S01]  /*0040*/  ULDC.64 UR4, c[0x0][0x208] ;  /* 0x0000820000047ab9 */ /* 0x000fe20000000a00 */
[----:B------:R-:W3:Y:S05]  /*0050*/  S2R R3, SR_CTAID.X ;  /* 0x0000000000037919 */ /* 0x000eea0000002500 */
[----:B------:R-:W4:Y:S08]  /*0060*/  LDC.64 R8, c[0x0][0x250] ;  /* 0x00009400ff087b82 */ /* 0x000f300000000a00 */
[----:B------:R-:W5:Y:S01]  /*0070*/  LDC.64 R14, c[0x0][0x278] ;  /* 0x00009e00ff0e7b82 */ /* 0x000f620000000a00 */
[----:B------:R-:W-:Y:S01]  /*0080*/  IMAD.MOV.U32 R21, RZ, RZ, RZ ;  /* 0x000000ffff157224 */ /* 0x000fe200078e00ff */
[----:B------:R-:W-:-:S06]  /*0090*/  MOV R10, RZ ;  /* 0x000000ff000a7202 */ /* 0x000fcc0000000f00 */
[----:B------:R-:W2:Y:S01]  /*00a0*/  LDC.64 R18, c[0x0][0x268] ;  /* 0x00009a00ff127b82 */ /* 0x000ea20000000a00 */
[----:B------:R-:W-:Y:S02]  /*00b0*/  CS2R R16, SRZ ;  /* 0x0000000000107805 */ /* 0x000fe4000001ff00 */
[----:B------:R-:W-:-:S05]  /*00c0*/  CS2R R26, SRZ ;  /* 0x00000000001a7805 */ /* 0x000fca000001ff00 */
[----:B------:R-:W4:Y:S01]  /*00d0*/  LDC.64 R28, c[0x0][0x240] ;  /* 0x00009000ff1c7b82 */ /* 0x000f220000000a00 */
[----:B-1----:R-:W-:Y:S01]  /*00e0*/  IMAD.SHL.U32 R0, R0, 0x2, RZ ;  /* 0x0000000200007824 */ /* 0x002fe200078e00ff */
[----:B------:R-:W-:-:S04]  /*00f0*/  ULDC.64 UR6, c[0x0][0x290] ;  /* 0x0000a40000067ab9 */ /* 0x000fc80000000a00 */
[----:B------:R-:W-:Y:S02]  /*0100*/  LOP3.LUT R0, R0, 0x1fe, RZ, 0xc0, !PT ;  /* 0x000001fe00007812 */ /* 0x000fe400078ec0ff */
[----:B------:R-:W1:Y:S03]  /*0110*/  LDC.64 R24, c[0x0][0x248] ;  /* 0x00009200ff187b82 */ /* 0x000e660000000a00 */
[----:B---3--:R-:W-:-:S05]  /*0120*/  IMAD R2, R3, 0x200, R0 ;  /* 0x0000020003027824 */ /* 0x008fca00078e0200 */
[----:B------:R-:W-:-:S04]  /*0130*/  SHF.R.S32.HI R11, RZ, 0x1f, R2 ;  /* 0x0000001fff0b7819 */ /* 0x000fc80000011402 */
[----:B------:R-:W-:-:S04]  /*0140*/  LEA.HI R12, R11, R2, RZ, 0xc ;  /* 0x000000020b0c7211 */ /* 0x000fc800078f60ff */
[----:B------:R-:W-:-:S04]  /*0150*/  SHF.R.S32.HI R23, RZ, 0xc, R12 ;  /* 0x0000000cff177819 */ /* 0x000fc8000001140c */
[----:B------:R-:W-:-:S04]  /*0160*/  LEA.HI R0, R23, R23, RZ, 0x9 ;  /* 0x0000001717007211 */ /* 0x000fc800078f48ff */
[----:B------:R-:W-:-:S05]  /*0170*/  LOP3.LUT R0, R0, 0xfffffe00, RZ, 0xc0, !PT ;  /* 0xfffffe0000007812 */ /* 0x000fca00078ec0ff */
[----:B------:R-:W-:-:S04]  /*0180*/  IMAD.IADD R23, R23, 0x1, -R0 ;  /* 0x0000000117177824 */ /* 0x000fc800078e0a00 */
[C---:B--2---:R-:W-:Y:S01]  /*0190*/  IMAD.WIDE R4, R23.reuse, 0x4, R4 ;  /* 0x0000000417047825 */ /* 0x044fe200078e0204 */
[C---:B------:R-:W-:Y:S02]  /*01a0*/  ISETP.GE.AND P0, PT, R23.reuse, 0x100, PT ;  /* 0x000001001700780c */ /* 0x040fe40003f06270 */
[----:B------:R-:W-:-:S04]  /*01b0*/  LOP3.LUT R0, R23, 0xffffff80, RZ, 0xc0, !PT ;  /* 0xffffff8017007812 */ /* 0x000fc800078ec0ff */
[----:B------:R-:W-:Y:S01]  /*01c0*/  ISETP.NE.AND P2, PT, R0, 0x100, PT ;  /* 0x000001000000780c */ /* 0x000fe20003f45270 */
[----:B------:R-:W-:-:S06]  /*01d0*/  HFMA2.MMA R0, -RZ, RZ, 0, 0 ;  /* 0x00000000ff007435 */ /* 0x000fcc00000001ff */
[----:B------:R-:W2:Y:S01]  /*01e0*/  @!P0 LDG.E.EL R7, desc[UR4][R4.64] ;  /* 0x0000000404078981 */ /* 0x000ea2000c2e1900 */
[----:B----4-:R-:W-:-:S03]  /*01f0*/  IMAD.WIDE R8, R23, 0x4, R8 ;  /* 0x0000000417087825 */ /* 0x010fc600078e0208 */
[----:B------:R3:W4:Y:S01]  /*0200*/  @!P0 LDG.E.EL R6, desc[UR4][R4.64] ;  /* 0x0000000404068981 */ /* 0x000722000c2e1900 */
[----:B------:R-:W-:-:S03]  /*0210*/  ISETP.GT.AND P1, PT, R23, 0x17f, PT ;  /* 0x0000017f1700780c */ /* 0x000fc60003f24270 */
[----:B------:R-:W4:Y:S01]  /*0220*/  @!P2 LDG.E.EL R0, desc[UR4][R8.64+-0x400] ;  /* 0xfffc00040800a981 */ /* 0x000f22000c2e1900 */
[----:B------:R-:W-:Y:S02]  /*0230*/  IMAD.MOV.U32 R3, RZ, RZ, RZ ;  /* 0x000000ffff037224 */ /* 0x000fe400078e00ff */
[----:B-----5:R-:W-:-:S04]  /*0240*/  IMAD.WIDE R14, R23, 0x4, R14 ;  /* 0x00000004170e7825 */ /* 0x020fc800078e020e */
[----:B------:R5:W4:Y:S04]  /*0250*/  @!P2 LDG.E.EL R3, desc[UR4][R8.64+-0x400] ;  /* 0xfffc00040803a981 */ /* 0x000b28000c2e1900 */
[----:B------:R-:W4:Y:S04]  /*0260*/  @P1 LDG.E.EL R21, desc[UR4][R14.64+-0x600] ;  /* 0xfffa00040e151981 */ /* 0x000f28000c2e1900 */
[----:B------:R1:W4:Y:S01]  /*0270*/  @P1 LDG.E.EL R10, desc[UR4][R14.64+-0x600] ;  /* 0xfffa00040e0a1981 */ /* 0x000322000c2e1900 */
[----:B---3--:R-:W-:Y:S02]  /*0280*/  LOP3.LUT R5, R12, 0xfffff000, RZ, 0xc0, !PT ;  /* 0xfffff0000c057812 */ /* 0x008fe400078ec0ff */
[----:B------:R-:W3:Y:S01]  /*0290*/  LDC.64 R12, c[0x0][0x270] ;  /* 0x00009c00ff0c7b82 */ /* 0x000ee20000000a00 */
[----:B------:R-:W-:-:S02]  /*02a0*/  LEA.HI R20, R11, R2, RZ, 0x15 ;  /* 0x000000020b147211 */ /* 0x000fc400078fa8ff */
[----:B------:R-:W-:Y:S02]  /*02b0*/  IMAD.IADD R4, R2, 0x1, -R5 ;  /* 0x0000000102047824 */ /* 0x000fe400078e0a05 */
[----:B0----5:R-:W-:-:S05]  /*02c0*/  SHF.R.S32.HI R9, RZ, 0x15, R20 ;  /* 0x00000015ff097819 */ /* 0x021fca0000011414 */
[----:B------:R-:W-:-:S05]  /*02d0*/  IMAD R4, R9, 0x80000, R4 ;  /* 0x0008000009047824 */ /* 0x000fca00078e0204 */
[----:B------:R-:W-:Y:S01]  /*02e0*/  LEA R5, R23, R4, 0xc ;  /* 0x0000000417057211 */ /* 0x000fe200078e60ff */
[----:B------:R-:W-:-:S04]  /*02f0*/  IMAD.MOV.U32 R4, RZ, RZ, RZ ;  /* 0x000000ffff047224 */ /* 0x000fc800078e00ff */
[----:B------:R-:W-:-:S04]  /*0300*/  VIADD R11, R5, 0xffe80000 ;  /* 0xffe80000050b7836 */ /* 0x000fc80000000000 */
[----:B------:R-:W-:-:S04]  /*0310*/  IMAD.WIDE R18, R11, 0x4, R18 ;  /* 0x000000040b127825 */ /* 0x000fc800078e0212 */
[C---:B---3--:R-:W-:Y:S01]  /*0320*/  IMAD.WIDE R12, R23.reuse, 0x4, R12 ;  /* 0x00000004170c7825 */ /* 0x048fe200078e020c */
[----:B------:R-:W3:Y:S04]  /*0330*/  @P1 LDG.E.64 R16, desc[UR4][R18.64] ;  /* 0x0000000412101981 */ /* 0x000ee8000c1e1b00 */
[----:B------:R-:W5:Y:S04]  /*0340*/  @P1 LDG.E.EL R4, desc[UR4][R12.64+-0x600] ;  /* 0xfffa00040c041981 */ /* 0x000f68000c2e1900 */
[----:B------:R0:W3:Y:S01]  /*0350*/  @P1 LDG.E.EL R27, desc[UR4][R12.64+-0x600] ;  /* 0xfffa00040c1b1981 */ /* 0x0000e2000c2e1900 */
[----:B------:R-:W-:Y:S01]  /*0360*/  IADD3 R5, R5, -0x100000, RZ ;  /* 0xfff0000005057810 */ /* 0x000fe20007ffe0ff */
[----:B------:R-:W-:Y:S01]  /*0370*/  IMAD.MOV.U32 R22, RZ, RZ, RZ ;  /* 0x000000ffff167224 */ /* 0x000fe200078e00ff */
[----:B-1----:R-:W-:Y:S01]  /*0380*/  CS2R R14, SRZ ;  /* 0x00000000000e7805 */ /* 0x002fe2000001ff00 */
[----:B------:R-:W-:-:S04]  /*0390*/  IMAD.WIDE R24, R23, 0x4, R24 ;  /* 0x0000000417187825 */ /* 0x000fc800078e0218 */
[----:B------:R-:W-:Y:S01]  /*03a0*/  IMAD.WIDE R28, R5, 0x4, R28 ;  /* 0x00000004051c7825 */ /* 0x000fe200078e021c */
[----:B------:R-:W3:Y:S01]  /*03b0*/  @!P2 LDG.E.EL R22, desc[UR4][R24.64+-0x400] ;  /* 0xfffc00041816a981 */ /* 0x000ee2000c2e1900 */
[----:B0-----:R-:W0:Y:S03]  /*03c0*/  LDC.64 R12, c[0x0][0x258] ;  /* 0x00009600ff0c7b82 */ /* 0x001e260000000a00 */
[----:B------:R1:W3:Y:S01]  /*03d0*/  @!P2 LDG.E.64 R14, desc[UR4][R28.64] ;  /* 0x000000041c0ea981 */ /* 0x0002e2000c1e1b00 */
[----:B------:R-:W-:-:S06]  /*03e0*/  IMAD.MOV.U32 R5, RZ, RZ, RZ ;  /* 0x000000ffff057224 */ /* 0x000fcc00078e00ff */
[----:B------:R0:W3:Y:S01]  /*03f0*/  @!P2 LDG.E.EL R5, desc[UR4][R24.64+-0x400] ;  /* 0xfffc00041805a981 */ /* 0x0000e2000c2e1900 */
[----:B------:R-:W-:Y:S01]  /*0400*/  HFMA2.MMA R11, -RZ, RZ, 0, 0 ;  /* 0x00000000ff0b7435 */ /* 0x000fe200000001ff */
[----:B-1----:R-:W-:Y:S01]  /*0410*/  LOP3.LUT R29, R20, 0xffe00000, RZ, 0xc0, !PT ;  /* 0xffe00000141d7812 */ /* 0x002fe200078ec0ff */
[----:B0-----:R-:W-:-:S08]  /*0420*/  IMAD.WIDE R12, R23, 0x4, R12 ;  /* 0x00000004170c7825 */ /* 0x001fd000078e020c */
[----:B------:R-:W5:Y:S01]  /*0430*/  @!P2 LDG.E.EL R11, desc[UR4][R12.64+-0x400] ;  /* 0xfffc00040c0ba981 */ /* 0x000f62000c2e1900 */
[----:B------:R-:W-:Y:S02]  /*0440*/  IMAD.IADD R20, R2, 0x1, -R29 ;  /* 0x0000000102147824 */ /* 0x000fe400078e0a1d */
[----:B------:R-:W-:Y:S01]  /*0450*/  IMAD.MOV.U32 R25, RZ, RZ, RZ ;  /* 0x000000ffff197224 */ /* 0x000fe200078e00ff */
[----:B--2---:R-:W-:Y:S02]  /*0460*/  SEL R7, R7, RZ, !P0 ;  /* 0x000000ff07077207 */ /* 0x004fe40004000000 */
[----:B----4-:R-:W-:-:S03]  /*0470*/  SEL R8, R6, RZ, !P0 ;  /* 0x000000ff06087207 */ /* 0x010fc60004000000 */
[----:B------:R-:W-:Y:S02]  /*0480*/  FADD R19, R7, 9.9999997473787516356e-06 ;  /* 0x3727c5ac07137421 */ /* 0x000fe40000000000 */
[----:B------:R-:W0:Y:S01]  /*0490*/  LDC.64 R6, c[0x0][0x260] ;  /* 0x00009800ff067b82 */ /* 0x000e220000000a00 */
[----:B------:R-:W-:Y:S01]  /*04a0*/  FADD R18, R8, 9.9999997473787516356e-06 ;  /* 0x3727c5ac08127421 */ /* 0x000fe20000000000 */
[----:B------:R-:W-:Y:S02]  /*04b0*/  SEL R8, R0, RZ, !P2 ;  /* 0x000000ff00087207 */ /* 0x000fe40005000000 */
[----:B------:R-:W1:Y:S03]  /*04c0*/  MUFU.SQRT R19, R19 ;  /* 0x0000001300137308 */ /* 0x000e660000002000 */
[----:B------:R-:W-:Y:S01]  /*04d0*/  FADD R8, R8, 9.9999997473787516356e-06 ;  /* 0x3727c5ac08087421 */ /* 0x000fe20000000000 */
[----:B------:R-:W-:Y:S01]  /*04e0*/  SEL R24, R3, RZ, !P2 ;  /* 0x000000ff03187207 */ /* 0x000fe20005000000 */
[----:B------:R-:W-:-:S03]  /*04f0*/  IMAD.MOV.U32 R3, RZ, RZ, RZ ;  /* 0x000000ffff037224 */ /* 0x000fc600078e00ff */
[----:B------:R-:W2:Y:S01]  /*0500*/  MUFU.SQRT R0, R18 ;  /* 0x0000001200007308 */ /* 0x000ea20000002000 */
[----:B------:R-:W-:Y:S01]  /*0510*/  SEL R21, R21, RZ, P1 ;  /* 0x000000ff15157207 */ /* 0x000fe20000800000 */
[----:B------:R-:W-:Y:S01]  /*0520*/  FADD R24, R24, 9.9999997473787516356e-06 ;  /* 0x3727c5ac18187421 */ /* 0x000fe20000000000 */
[----:B------:R4:W5:Y:S01]  /*0530*/  @!P2 LDG.E.EL R3, desc[UR4][R12.64+-0x400] ;  /* 0xfffc00040c03a981 */ /* 0x000962000c2e1900 */
[----:B-1----:R-:W-:-:S04]  /*0540*/  FSETP.GT.AND P4, PT, R19, 8.50705917302346158658e+37, PT ;  /* 0x7e8000001300780b */ /* 0x002fc80003f84000 */
[----:B------:R-:W1:Y:S01]  /*0550*/  MUFU.SQRT R8, R8 ;  /* 0x0000000800087308 */ /* 0x000e620000002000 */
[----:B------:R-:W-:Y:S02]  /*0560*/  FSETP.GEU.AND P5, PT, R19, 1.175494350822287508e-38, PT ;  /* 0x008000001300780b */ /* 0x000fe40003fae000 */
[----:B----4-:R-:W-:-:S05]  /*0570*/  MOV R12, 0x3e800000 ;  /* 0x3e800000000c7802 */ /* 0x010fca0000000f00 */
[----:B------:R4:W0:Y:S01]  /*0580*/  MUFU.SQRT R18, R24 ;  /* 0x0000001800127308 */ /* 0x0008220000002000 */
[----:B--2---:R-:W-:Y:S01]  /*0590*/  FSETP.GT.AND P6, PT, R0, 8.50705917302346158658e+37, PT ;  /* 0x7e8000000000780b */ /* 0x004fe20003fc4000 */
[----:B----4-:R-:W-:Y:S01]  /*05a0*/  FADD R24, R21, 9.9999997473787516356e-06 ;  /* 0x3727c5ac15187421 */ /* 0x010fe20000000000 */
[----:B------:R-:W-:Y:S01]  /*05b0*/  SEL R21, R10, RZ, P1 ;  /* 0x000000ff0a157207 */ /* 0x000fe20000800000 */
[----:B------:R-:W-:Y:S01]  /*05c0*/  @P4 FMUL R19, R19, 0.25 ;  /* 0x3e80000013134820 */ /* 0x000fe20000400000 */
[----:B------:R-:W-:Y:S02]  /*05d0*/  FSEL R10, R12, 1, P4 ;  /* 0x3f8000000c0a7808 */ /* 0x000fe40002000000 */
[----:B------:R-:W-:Y:S01]  /*05e0*/  FSETP.GEU.AND P3, PT, R0, 1.175494350822287508e-38, PT ;  /* 0x008000000000780b */ /* 0x000fe20003f6e000 */
[----:B------:R-:W2:Y:S01]  /*05f0*/  MUFU.SQRT R24, R24 ;  /* 0x0000001800187308 */ /* 0x000ea20000002000 */
[----:B-1----:R-:W-:Y:S01]  /*0600*/  FSETP.GT.AND P4, PT, R8, 8.50705917302346158658e+37, PT ;  /* 0x7e8000000800780b */ /* 0x002fe20003f84000 */
[----:B------:R-:W-:Y:S01]  /*0610*/  @!P5 FMUL R19, R19, 16777216 ;  /* 0x4b8000001313d820 */ /* 0x000fe20000400000 */
[----:B------:R-:W-:Y:S01]  /*0620*/  @!P5 FMUL R10, R10, 16777216 ;  /* 0x4b8000000a0ad820 */ /* 0x000fe20000400000 */
[----:B------:R-:W-:Y:S01]  /*0630*/  FSETP.GEU.AND P5, PT, R8, 1.175494350822287508e-38, PT ;  /* 0x008000000800780b */ /* 0x000fe20003fae000 */
[----:B0-----:R-:W-:-:S04]  /*0640*/  IMAD.WIDE R6, R23, 0x4, R6 ;  /* 0x0000000417067825 */ /* 0x001fc800078e0206 */
[----:B------:R-:W-:Y:S01]  /*0650*/  @P6 FMUL R0, R0, 0.25 ;  /* 0x3e80000000006820 */ /* 0x000fe20000400000 */
[----:B------:R-:W-:Y:S01]  /*0660*/  IMAD R13, R9, 0x100000, R20 ;  /* 0x00100000090d7824 */ /* 0x000fe200078e0214 */
[----:B------:R-:W-:Y:S01]  /*0670*/  FSEL R9, R12, 1, P6 ;  /* 0x3f8000000c097808 */ /* 0x000fe20003000000 */
[----:B------:R-:W4:Y:S01]  /*0680*/  @!P2 LDG.E.EL R26, desc[UR4][R6.64+-0x400] ;  /* 0xfffc0004061aa981 */ /* 0x000f22000c2e1900 */
[----:B------:R-:W-:Y:S01]  /*0690*/  FSETP.GT.AND P6, PT, R18, 8.50705917302346158658e+37, PT ;  /* 0x7e8000001200780b */ /* 0x000fe20003fc4000 */
[----:B------:R-:W-:Y:S02]  /*06a0*/  @!P3 FMUL R0, R0, 16777216 ;  /* 0x4b8000000000b820 */ /* 0x000fe40000400000 */
[----:B------:R0:W4:Y:S01]  /*06b0*/  @!P2 LDG.E.EL R25, desc[UR4][R6.64+-0x400] ;  /* 0xfffc00040619a981 */ /* 0x000122000c2e1900 */
[----:B------:R-:W-:Y:S01]  /*06c0*/  @!P3 FMUL R9, R9, 16777216 ;  /* 0x4b8000000909b820 */ /* 0x000fe20000400000 */
[----:B------:R-:W-:Y:S01]  /*06d0*/  @P4 FMUL R8, R8, 0.25 ;  /* 0x3e80000008084820 */ /* 0x000fe20000400000 */
[----:B------:R-:W1:Y:S01]  /*06e0*/  MUFU.RCP R19, R19 ;  /* 0x0000001300137308 */ /* 0x000e620000001000 */
[----:B------:R-:W-:Y:S01]  /*06f0*/  FSETP.GEU.AND P3, PT, R18, 1.175494350822287508e-38, PT ;  /* 0x008000001200780b */ /* 0x000fe20003f6e000 */
[----:B------:R-:W-:Y:S01]  /*0700*/  FADD R21, R21, 9.9999997473787516356e-06 ;  /* 0x3727c5ac15157421 */ /* 0x000fe20000000000 */
[----:B0-----:R-:W-:-:S02]  /*0710*/  FSEL R6, R12, 1, P4 ;  /* 0x3f8000000c067808 */ /* 0x001fc40002000000 */
[----:B--2---:R-:W-:Y:S01]  /*0720*/  FSETP.GT.AND P4, PT, R24, 8.50705917302346158658e+37, PT ;  /* 0x7e8000001800780b */ /* 0x004fe20003f84000 */
[----:B------:R-:W-:Y:S02]  /*0730*/  @!P5 FMUL R8, R8, 16777216 ;  /* 0x4b8000000808d820 */ /* 0x000fe40000400000 */
[----:B------:R-:W-:Y:S01]  /*0740*/  @!P5 FMUL R6, R6, 16777216 ;  /* 0x4b8000000606d820 */ /* 0x000fe20000400000 */
[----:B------:R-:W-:Y:S01]  /*0750*/  FSETP.GEU.AND P5, PT, R24, 1.175494350822287508e-38, PT ;  /* 0x008000001800780b */ /* 0x000fe20003fae000 */
[----:B------:R0:W2:Y:S01]  /*0760*/  MUFU.SQRT R29, R21 ;  /* 0x00000015001d7308 */ /* 0x0000a20000002000 */
[----:B------:R-:W-:-:S07]  /*0770*/  @P6 FMUL R18, R18, 0.25 ;  /* 0x3e80000012126820 */ /* 0x000fce0000400000 */
[----:B------:R-:W2:Y:S01]  /*0780*/  MUFU.RCP R0, R0 ;  /* 0x0000000000007308 */ /* 0x000ea20000001000 */
[----:B------:R-:W-:Y:S01]  /*0790*/  @!P3 FMUL R18, R18, 16777216 ;  /* 0x4b8000001212b820 */ /* 0x000fe20000400000 */
[----:B------:R-:W-:Y:S01]  /*07a0*/  @P4 FMUL R24, R24, 0.25 ;  /* 0x3e80000018184820 */ /* 0x000fe20000400000 */
[----:B-1----:R-:W-:-:S05]  /*07b0*/  FMUL R10, R19, R10 ;  /* 0x0000000a130a7220 */ /* 0x002fca0000400000 */
[----:B------:R-:W1:Y:S01]  /*07c0*/  MUFU.RCP R7, R8 ;  /* 0x0000000800077308 */ /* 0x000e620000001000 */
[----:B------:R-:W-:Y:S01]  /*07d0*/  FSEL R19, R12, 1, P6 ;  /* 0x3f8000000c137808 */ /* 0x000fe20003000000 */
[----:B------:R-:W-:Y:S01]  /*07e0*/  @!P5 FMUL R24, R24, 16777216 ;  /* 0x4b8000001818d820 */ /* 0x000fe20000400000 */
[----:B0-----:R-:W0:Y:S03]  /*07f0*/  LDC.64 R20, c[0x0][0x220] ;  /* 0x00008800ff147b82 */ /* 0x001e260000000a00 */
[----:B------:R-:W-:Y:S02]  /*0800*/  @!P3 FMUL R19, R19, 16777216 ;  /* 0x4b8000001313b820 */ /* 0x000fe40000400000 */
[----:B------:R-:W3:Y:S01]  /*0810*/  MUFU.RCP R18, R18 ;  /* 0x0000001200127308 */ /* 0x000ee20000001000 */
[----:B--2---:R-:W-:Y:S01]  /*0820*/  FSETP.GT.AND P3, PT, R29, 8.50705917302346158658e+37, PT ;  /* 0x7e8000001d00780b */ /* 0x004fe20003f64000 */
[----:B------:R-:W-:Y:S01]  /*0830*/  FMUL R9, R0, R9 ;  /* 0x0000000900097220 */ /* 0x000fe20000400000 */
[----:B-1----:R-:W-:-:S05]  /*0840*/  FMUL R0, R7, R6 ;  /* 0x0000000607007220 */ /* 0x002fca0000400000 */
[----:B------:R-:W1:Y:S01]  /*0850*/  MUFU.RCP R24, R24 ;  /* 0x0000001800187308 */ /* 0x000e620000001000 */
[----:B------:R-:W-:Y:S02]  /*0860*/  FSEL R7, R12, 1, P4 ;  /* 0x3f8000000c077808 */ /* 0x000fe40002000000 */
[----:B------:R-:W-:-:S03]  /*0870*/  FSETP.GEU.AND P4, PT, R29, 1.175494350822287508e-38, PT ;  /* 0x008000001d00780b */ /* 0x000fc60003f8e000 */
[----:B------:R-:W-:Y:S01]  /*0880*/  @!P5 FMUL R7, R7, 16777216 ;  /* 0x4b8000000707d820 */ /* 0x000fe20000400000 */
[----:B---3--:R-:W-:Y:S01]  /*0890*/  FMUL R8, R18, R19 ;  /* 0x0000001312087220 */ /* 0x008fe20000400000 */
[----:B------:R-:W-:Y:S01]  /*08a0*/  @P3 FMUL R29, R29, 0.25 ;  /* 0x3e8000001d1d3820 */ /* 0x000fe20000400000 */
[----:B------:R-:W2:Y:S01]  /*08b0*/  LDC.64 R18, c[0x0][0x218] ;  /* 0x00008600ff127b82 */ /* 0x000ea20000000a00 */
[----:B------:R-:W-:Y:S02]  /*08c0*/  IMAD.MOV.U32 R6, RZ, RZ, RZ ;  /* 0x000000ffff067224 */ /* 0x000fe400078e00ff */
[----:B-1----:R-:W-:Y:S01]  /*08d0*/  FMUL R7, R24, R7 ;  /* 0x0000000718077220 */ /* 0x002fe20000400000 */
[----:B------:R-:W-:-:S03]  /*08e0*/  HFMA2.MMA R24, -RZ, RZ, 0, 0 ;  /* 0x00000000ff187435 */ /* 0x000fc600000001ff */
[----:B------:R-:W-:Y:S01]  /*08f0*/  @!P4 FMUL R29, R29, 16777216 ;  /* 0x4b8000001d1dc820 */ /* 0x000fe20000400000 */
[----:B------:R-:W-:Y:S01]  /*0900*/  SEL R17, R17, RZ, P1 ;  /* 0x000000ff11117207 */ /* 0x000fe20000800000 */
[----:B0-----:R-:W-:Y:S01]  /*0910*/  IMAD.WIDE R20, R23, 0x4, R20 ;  /* 0x0000000417147825 */ /* 0x001fe200078e0214 */
[----:B-----5:R-:W-:Y:S01]  /*0920*/  SEL R4, R4, RZ, P1 ;  /* 0x000000ff04047207 */ /* 0x020fe20000800000 */
[----:B------:R0:W1:Y:S01]  /*0930*/  MUFU.RCP R28, R29 ;  /* 0x0000001d001c7308 */ /* 0x0000620000001000 */
[----:B------:R-:W-:Y:S02]  /*0940*/  SEL R16, R16, RZ, P1 ;  /* 0x000000ff10107207 */ /* 0x000fe40000800000 */
[----:B------:R-:W3:Y:S01]  /*0950*/  @!P0 LDG.E.EL R6, desc[UR4][R20.64] ;  /* 0x0000000414068981 */ /* 0x000ee2000c2e1900 */
[----:B------:R-:W-:-:S03]  /*0960*/  FSEL R12, R12, 1, P3 ;  /* 0x3f8000000c0c7808 */ /* 0x000fc60001800000 */
[----:B------:R5:W3:Y:S01]  /*0970*/  @!P0 LDG.E.EL R24, desc[UR4][R20.64] ;  /* 0x0000000414188981 */ /* 0x000ae2000c2e1900 */
[----:B0-----:R-:W-:Y:S01]  /*0980*/  SEL R29, R27, RZ, P1 ;  /* 0x000000ff1b1d7207 */ /* 0x001fe20000800000 */
[----:B------:R-:W-:-:S04]  /*0990*/  FADD R27, R17, -R4 ;  /* 0x80000004111b7221 */ /* 0x000fc80000000000 */
[----:B------:R-:W-:Y:S02]  /*09a0*/  FADD R4, R16, -R29 ;  /* 0x8000001d10047221 */ /* 0x000fe40000000000 */
[----:B------:R-:W0:Y:S01]  /*09b0*/  LDC.64 R16, c[0x0][0x238] ;  /* 0x00008e00ff107b82 */ /* 0x000e220000000a00 */
[----:B------:R-:W-:-:S07]  /*09c0*/  @!P4 FMUL R12, R12, 16777216 ;  /* 0x4b8000000c0cc820 */ /* 0x000fce0000400000 */
[----:B-----5:R-:W5:Y:S01]  /*09d0*/  LDC.64 R20, c[0x0][0x230] ;  /* 0x00008c00ff147b82 */ /* 0x020f620000000a00 */
[----:B-1----:R-:W-:Y:S01]  /*09e0*/  FMUL R28, R28, R12 ;  /* 0x0000000c1c1c7220 */ /* 0x002fe20000400000 */
[----:B--2---:R-:W-:Y:S01]  /*09f0*/  IMAD.WIDE R18, R13, 0x4, R18 ;  /* 0x000000040d127825 */ /* 0x004fe200078e0212 */
[----:B------:R-:W-:Y:S02]  /*0a00*/  CS2R R12, SRZ ;  /* 0x00000000000c7805 */ /* 0x000fe4000001ff00 */
[----:B------:R-:W-:-:S04]  /*0a10*/  SEL R14, R14, RZ, !P2 ;  /* 0x000000ff0e0e7207 */ /* 0x000fc80005000000 */
[----:B------:R1:W2:Y:S01]  /*0a20*/  @!P0 LDG.E.64 R12, desc[UR4][R18.64] ;  /* 0x00000004120c8981 */ /* 0x0002a2000c1e1b00 */
[----:B------:R-:W-:Y:S01]  /*0a30*/  FMUL R4, R7, R4 ;  /* 0x0000000407047220 */ /* 0x000fe20000400000 */
[----:B------:R-:W-:Y:S02]  /*0a40*/  MOV R29, RZ ;  /* 0x000000ff001d7202 */ /* 0x000fe40000000f00 */
[----:B-1----:R-:W-:Y:S01]  /*0a50*/  SEL R19, R22, RZ, !P2 ;  /* 0x000000ff16137207 */ /* 0x002fe20005000000 */
[----:B------:R-:W-:Y:S02]  /*0a60*/  IMAD.MOV.U32 R18, RZ, RZ, RZ ;  /* 0x000000ffff127224 */ /* 0x000fe400078e00ff */
[----:B0-----:R-:W-:-:S04]  /*0a70*/  IMAD.WIDE R16, R23, 0x4, R16 ;  /* 0x0000000417107825 */ /* 0x001fc800078e0210 */
[----:B------:R-:W-:Y:S01]  /*0a80*/  FADD R7, R14, -R19 ;  /* 0x800000130e077221 */ /* 0x000fe20000000000 */
[----:B------:R-:W-:Y:S02]  /*0a90*/  IMAD.MOV.U32 R19, RZ, RZ, RZ ;  /* 0x000000ffff137224 */ /* 0x000fe400078e00ff */
[----:B------:R-:W-:Y:S02]  /*0aa0*/  IMAD.MOV.U32 R14, RZ, RZ, RZ ;  /* 0x000000ffff0e7224 */ /* 0x000fe400078e00ff */
[----:B-----5:R-:W-:Y:S02]  /*0ab0*/  IMAD.WIDE R20, R23, 0x4, R20 ;  /* 0x0000000417147825 */ /* 0x020fe400078e0214 */
[----:B------:R-:W5:Y:S04]  /*0ac0*/  @!P0 LDG.E.EL R19, desc[UR4][R16.64] ;  /* 0x0000000410138981 */ /* 0x000f68000c2e1900 */
[----:B------:R-:W5:Y:S04]  /*0ad0*/  @!P0 LDG.E.EL R18, desc[UR4][R20.64] ;  /* 0x0000000414128981 */ /* 0x000f68000c2e1900 */
[----:B------:R0:W5:Y:S04]  /*0ae0*/  @!P0 LDG.E.EL R29, desc[UR4][R20.64] ;  /* 0x00000004141d8981 */ /* 0x000168000c2e1900 */
[----:B------:R1:W5:Y:S01]  /*0af0*/  @!P0 LDG.E.EL R14, desc[UR4][R16.64] ;  /* 0x00000004100e8981 */ /* 0x000362000c2e1900 */
[----:B0-----:R-:W0:Y:S08]  /*0b00*/  LDC.64 R20, c[0x0][0x288] ;  /* 0x0000a200ff147b82 */ /* 0x001e300000000a00 */
[----:B-1----:R-:W1:Y:S01]  /*0b10*/  LDC.64 R16, c[0x0][0x280] ;  /* 0x0000a000ff107b82 */ /* 0x002e620000000a00 */
[----:B------:R-:W-:Y:S01]  /*0b20*/  FMUL R27, R28, R27 ;  /* 0x0000001b1c1b7220 */ /* 0x000fe20000400000 */
[----:B------:R-:W-:Y:S01]  /*0b30*/  SEL R15, R15, RZ, !P2 ;  /* 0x000000ff0f0f7207 */ /* 0x000fe20005000000 */
[----:B------:R-:W-:Y:S01]  /*0b40*/  FMUL R0, R0, R7 ;  /* 0x0000000700007220 */ /* 0x000fe20000400000 */
[----:B------:R-:W-:Y:S01]  /*0b50*/  SEL R28, R5, RZ, !P2 ;  /* 0x000000ff051c7207 */ /* 0x000fe20005000000 */
[----:B------:R-:W-:Y:S01]  /*0b60*/  HFMA2.MMA R7, -RZ, RZ, 0, 0 ;  /* 0x00000000ff077435 */ /* 0x000fe200000001ff */
[----:B------:R-:W-:-:S03]  /*0b70*/  IMAD.MOV.U32 R22, RZ, RZ, RZ ;  /* 0x000000ffff167224 */ /* 0x000fc600078e00ff */
[----:B------:R-:W-:Y:S01]  /*0b80*/  FADD R28, R15, -R28 ;  /* 0x8000001c0f1c7221 */ /* 0x000fe20000000000 */
[----:B------:R-:W-:Y:S01]  /*0b90*/  IMAD.MOV.U32 R15, RZ, RZ, RZ ;  /* 0x000000ffff0f7224 */ /* 0x000fe200078e00ff */
[----:B------:R-:W-:Y:S01]  /*0ba0*/  MOV R5, RZ ;  /* 0x000000ff00057202 */ /* 0x000fe20000000f00 */
[----:B0-----:R-:W-:-:S05]  /*0bb0*/  IMAD.WIDE R20, R23, 0x4, R20 ;  /* 0x0000000417147825 */ /* 0x001fca00078e0214 */
[----:B------:R-:W5:Y:S01]  /*0bc0*/  @P1 LDG.E.EL R15, desc[UR4][R20.64+-0x600] ;  /* 0xfffa0004140f1981 */ /* 0x000f62000c2e1900 */
[----:B-1----:R-:W-:-:S03]  /*0bd0*/  IMAD.WIDE R16, R23, 0x4, R16 ;  /* 0x0000000417107825 */ /* 0x002fc600078e0210 */
[----:B------:R-:W5:Y:S04]  /*0be0*/  @P1 LDG.E.EL R5, desc[UR4][R20.64+-0x600] ;  /* 0xfffa000414051981 */ /* 0x000f68000c2e1900 */
[----:B------:R-:W5:Y:S04]  /*0bf0*/  @P1 LDG.E.EL R7, desc[UR4][R16.64+-0x600] ;  /* 0xfffa000410071981 */ /* 0x000f68000c2e1900 */
[----:B------:R3:W5:Y:S01]  /*0c00*/  @P1 LDG.E.EL R22, desc[UR4][R16.64+-0x600] ;  /* 0xfffa000410161981 */ /* 0x000762000c2e1900 */
[----:B------:R-:W-:Y:S01]  /*0c10*/  SEL R11, R11, RZ, !P2 ;  /* 0x000000ff0b0b7207 */ /* 0x000fe20005000000 */
[----:B------:R-:W-:Y:S01]  /*0c20*/  FMUL R8, R8, R28 ;  /* 0x0000001c08087220 */ /* 0x000fe20000400000 */
[----:B------:R-:W-:-:S02]  /*0c30*/  SEL R3, R3, RZ, !P2 ;  /* 0x000000ff03037207 */ /* 0x000fc40005000000 */
[----:B----4-:R-:W-:-:S05]  /*0c40*/  SEL R26, R26, RZ, !P2 ;  /* 0x000000ff1a1a7207 */ /* 0x010fca0005000000 */
[----:B------:R-:W-:Y:S01]  /*0c50*/  FFMA R0, R11, R0, R26 ;  /* 0x000000000b007223 */ /* 0x000fe2000000001a */
[----:B---3--:R-:W-:Y:S02]  /*0c60*/  SEL R16, R6, RZ, !P0 ;  /* 0x000000ff06107207 */ /* 0x008fe40004000000 */
[----:B------:R-:W-:Y:S02]  /*0c70*/  SEL R11, R24, RZ, !P0 ;  /* 0x000000ff180b7207 */ /* 0x000fe40004000000 */
[----:B------:R-:W-:-:S05]  /*0c80*/  SEL R24, R25, RZ, !P2 ;  /* 0x000000ff19187207 */ /* 0x000fca0005000000 */
[----:B------:R-:W-:Y:S01]  /*0c90*/  FFMA R8, R3, R8, R24 ;  /* 0x0000000803087223 */ /* 0x000fe20000000018 */
[----:B--2---:R-:W-:Y:S02]  /*0ca0*/  SEL R13, R13, RZ, !P0 ;  /* 0x000000ff0d0d7207 */ /* 0x004fe40004000000 */
[----:B------:R-:W-:-:S03]  /*0cb0*/  SEL R12, R12, RZ, !P0 ;  /* 0x000000ff0c0c7207 */ /* 0x000fc60004000000 */
[----:B------:R-:W-:Y:S02]  /*0cc0*/  FADD R16, R13, -R16 ;  /* 0x800000100d107221 */ /* 0x000fe40000000000 */
[----:B------:R-:W-:Y:S02]  /*0cd0*/  FADD R11, R12, -R11 ;  /* 0x8000000b0c0b7221 */ /* 0x000fe40000000000 */
[----:B------:R-:W-:Y:S02]  /*0ce0*/  FMUL R9, R9, R16 ;  /* 0x0000001009097220 */ /* 0x000fe40000400000 */
[----:B------:R-:W-:Y:S01]  /*0cf0*/  FMUL R10, R10, R11 ;  /* 0x0000000b0a0a7220 */ /* 0x000fe20000400000 */
[----:B-----5:R-:W-:Y:S02]  /*0d00*/  SEL R12, R19, RZ, !P0 ;  /* 0x000000ff130c7207 */ /* 0x020fe40004000000 */
[----:B------:R-:W-:Y:S02]  /*0d10*/  SEL R3, R18, RZ, !P0 ;  /* 0x000000ff12037207 */ /* 0x000fe40004000000 */
[----:B------:R-:W-:-:S02]  /*0d20*/  SEL R20, R15, RZ, P1 ;  /* 0x000000ff0f147207 */ /* 0x000fc40000800000 */
[----:B------:R-:W-:Y:S02]  /*0d30*/  SEL R6, R5, RZ, P1 ;  /* 0x000000ff05067207 */ /* 0x000fe40000800000 */
[----:B------:R-:W-:Y:S02]  /*0d40*/  SEL R7, R7, RZ, P1 ;  /* 0x000000ff07077207 */ /* 0x000fe40000800000 */
[----:B------:R-:W-:-:S03]  /*0d50*/  SEL R17, R22, RZ, P1 ;  /* 0x000000ff16117207 */ /* 0x000fc60000800000 */
[----:B------:R-:W-:Y:S02]  /*0d60*/  FFMA R4, R7, R4, R20 ;  /* 0x0000000407047223 */ /* 0x000fe40000000014 */
[----:B------:R-:W-:-:S03]  /*0d70*/  FFMA R6, R17, R27, R6 ;  /* 0x0000001b11067223 */ /* 0x000fc60000000006 */
[----:B------:R-:W-:Y:S02]  /*0d80*/  @P2 FSEL R0, R4, RZ, P1 ;  /* 0x000000ff04002208 */ /* 0x000fe40000800000 */
[----:B------:R-:W-:Y:S02]  /*0d90*/  SEL R4, R29, RZ, !P0 ;  /* 0x000000ff1d047207 */ /* 0x000fe40004000000 */
[----:B------:R-:W-:Y:S02]  /*0da0*/  SEL R5, R14, RZ, !P0 ;  /* 0x000000ff0e057207 */ /* 0x000fe40004000000 */
[----:B------:R-:W-:Y:S02]  /*0db0*/  @P2 FSEL R8, R6, RZ, P1 ;  /* 0x000000ff06082208 */ /* 0x000fe40000800000 */
[----:B------:R-:W0:Y:S01]  /*0dc0*/  LDC.64 R6, c[0x0][0x210] ;  /* 0x00008400ff067b82 */ /* 0x000e220000000a00 */
[----:B------:R-:W-:Y:S01]  /*0dd0*/  @!P0 FFMA R0, R3, R10, R12 ;  /* 0x0000000a03008223 */ /* 0x000fe2000000000c */
[----:B------:R-:W-:-:S04]  /*0de0*/  @!P0 FFMA R8, R4, R9, R5 ;  /* 0x0000000904088223 */ /* 0x000fc80000000005 */
[----:B------:R-:W-:Y:S02]  /*0df0*/  FSETP.GEU.AND P1, PT, R0, RZ, PT ;  /* 0x000000ff0000720b */ /* 0x000fe40003f2e000 */
[----:B------:R-:W-:Y:S02]  /*0e00*/  FSETP.GEU.AND P0, PT, R8, RZ, PT ;  /* 0x000000ff0800720b */ /* 0x000fe40003f0e000 */
[----:B------:R-:W-:Y:S02]  /*0e10*/  FSEL R10, R0, RZ, P1 ;  /* 0x000000ff000a7208 */ /* 0x000fe40000800000 */
[----:B------:R-:W-:Y:S02]  /*0e20*/  FSEL R11, R8, RZ, P0 ;  /* 0x000000ff080b7208 */ /* 0x000fe40000000000 */
[----:B------:R-:W-:Y:S02]  /*0e30*/  FSETP.GTU.AND P1, PT, R10, RZ, PT ;  /* 0x000000ff0a00720b */ /* 0x000fe40003f2c000 */
[----:B------:R-:W-:-:S02]  /*0e40*/  FSETP.GTU.AND P0, PT, R11, RZ, PT ;  /* 0x000000ff0b00720b */ /* 0x000fc40003f0c000 */
[----:B------:R-:W-:Y:S02]  /*0e50*/  IADD3 R4, P2, R2, UR6, RZ ;  /* 0x0000000602047c10 */ /* 0x000fe4000ff5e0ff */
[----:B------:R-:W-:Y:S02]  /*0e60*/  SEL R0, RZ, 0x1, P1 ;  /* 0x00000001ff007807 */ /* 0x000fe40000800000 */
[----:B------:R-:W-:Y:S02]  /*0e70*/  SEL R9, RZ, 0x100, P0 ;  /* 0x00000100ff097807 */ /* 0x000fe40000000000 */
[C---:B------:R-:W-:Y:S01]  /*0e80*/  LEA.HI.X.SX32 R5, R2.reuse, UR7, 0x1, P2 ;  /* 0x0000000702057c11 */ /* 0x040fe200090f0eff */
[----:B0-----:R-:W-:-:S04]  /*0e90*/  IMAD.WIDE R2, R2, 0x4, R6 ;  /* 0x0000000402027825 */ /* 0x001fc800078e0206 */
[----:B------:R-:W-:Y:S01]  /*0ea0*/  IMAD.IADD R9, R0, 0x1, R9 ;  /* 0x0000000100097824 */ /* 0x000fe200078e0209 */
[----:B------:R-:W-:Y:S04]  /*0eb0*/  STG.E.64 desc[UR4][R2.64], R10 ;  /* 0x0000000a02007986 */ /* 0x000fe8000c101b04 */
[----:B------:R-:W-:Y:S01]  /*0ec0*/  STG.E.U16 desc[UR4][R4.64], R9 ;  /* 0x0000000904007986 */ /* 0x000fe2000c101504 */
[----:B------:R-:W-:Y:S05]  /*0ed0*/  EXIT ;  /* 0x000000000000794d */ /* 0x000fea0003800000 */
.L_x_0:
[----:B------:R-:W-:-:S00]  /*0ee0*/  BRA `(.L_x_0) ;  /* 0xfffffffc00fc7947 */ /* 0x000fc0000383ffff */
[----:B------:R-:W-:-:S00]  /*0ef0*/  NOP ;  /* 0x0000000000007918 */ /* 0x000fc00000000000 */
        /* <DEDUP_REMOVED lines=8> */
.L_x_1:


//--------------------- .nv.global.init           --------------------------
	.section	.nv.global.init,"aw",@progbits
.nv.global.init:
	.type		_$_str,@object
	.size		_$_str,(_$_str_$_2 - _$_str)
_$_str:
        /*0000*/ 	.byte	0x5f, 0x5f, 0x43, 0x55, 0x44, 0x41, 0x5f, 0x46, 0x54, 0x5a, 0x00
	.type		_$_str_$_2,@object
	.size		_$_str_$_2,(.L_1 - _$_str_$_2)
_$_str_$_2:
        /*000b*/ 	.byte	0x5f, 0x5f, 0x43, 0x55, 0x44, 0x41, 0x5f, 0x50, 0x52, 0x45, 0x43, 0x5f, 0x53, 0x51, 0x52, 0x54
        /*001b*/ 	.byte	0x00
.L_1:


//--------------------- .nv.constant0.triton_poi_fused_cat_relu_threshold_backward_1 --------------------------
	.section	.nv.constant0.triton_poi_fused_cat_relu_threshold_backward_1,"a",@progbits
	.sectionflags	@""
	.align	4
.nv.constant0.triton_poi_fused_cat_relu_threshold_backward_1:
	.zero		668
